//
// Generated by NVIDIA NVVM Compiler
//
// Compiler Build ID: CL-36424714
// Cuda compilation tools, release 13.0, V13.0.88
// Based on NVVM 20.0.0
//

.version 9.0
.target sm_100
.address_size 64

	// .globl	_Z18cudaMatrixMult_dotPfS_S_i

.visible .entry _Z18cudaMatrixMult_dotPfS_S_i(
	.param .u64 .ptr .align 1 _Z18cudaMatrixMult_dotPfS_S_i_param_0,
	.param .u64 .ptr .align 1 _Z18cudaMatrixMult_dotPfS_S_i_param_1,
	.param .u64 .ptr .align 1 _Z18cudaMatrixMult_dotPfS_S_i_param_2,
	.param .u32 _Z18cudaMatrixMult_dotPfS_S_i_param_3
)
{
	.reg .b32 	%r<5>;
	.reg .b32 	%f<4>;
	.reg .b64 	%rd<11>;

	ld.param.u64 	%rd1, [_Z18cudaMatrixMult_dotPfS_S_i_param_0];
	ld.param.u64 	%rd2, [_Z18cudaMatrixMult_dotPfS_S_i_param_1];
	ld.param.u64 	%rd3, [_Z18cudaMatrixMult_dotPfS_S_i_param_2];
	cvta.to.global.u64 	%rd4, %rd3;
	cvta.to.global.u64 	%rd5, %rd2;
	cvta.to.global.u64 	%rd6, %rd1;
	mov.u32 	%r1, %ntid.x;
	mov.u32 	%r2, %ctaid.x;
	mov.u32 	%r3, %tid.x;
	mad.lo.s32 	%r4, %r1, %r2, %r3;
	mul.wide.s32 	%rd7, %r4, 4;
	add.s64 	%rd8, %rd6, %rd7;
	ld.global.f32 	%f1, [%rd8];
	add.s64 	%rd9, %rd5, %rd7;
	ld.global.f32 	%f2, [%rd9];
	mul.f32 	%f3, %f1, %f2;
	add.s64 	%rd10, %rd4, %rd7;
	st.global.f32 	[%rd10], %f3;
	ret;

}
	// .globl	_Z17cudaConvolution2dPfS_S_iii
.visible .entry _Z17cudaConvolution2dPfS_S_iii(
	.param .u64 .ptr .align 1 _Z17cudaConvolution2dPfS_S_iii_param_0,
	.param .u64 .ptr .align 1 _Z17cudaConvolution2dPfS_S_iii_param_1,
	.param .u64 .ptr .align 1 _Z17cudaConvolution2dPfS_S_iii_param_2,
	.param .u32 _Z17cudaConvolution2dPfS_S_iii_param_3,
	.param .u32 _Z17cudaConvolution2dPfS_S_iii_param_4,
	.param .u32 _Z17cudaConvolution2dPfS_S_iii_param_5
)
{
	.reg .pred 	%p<15>;
	.reg .b32 	%r<61>;
	.reg .b32 	%f<119>;
	.reg .b64 	%rd<25>;

	ld.param.u64 	%rd6, [_Z17cudaConvolution2dPfS_S_iii_param_0];
	ld.param.u64 	%rd7, [_Z17cudaConvolution2dPfS_S_iii_param_1];
	ld.param.u64 	%rd5, [_Z17cudaConvolution2dPfS_S_iii_param_2];
	ld.param.u32 	%r27, [_Z17cudaConvolution2dPfS_S_iii_param_3];
	ld.param.u32 	%r28, [_Z17cudaConvolution2dPfS_S_iii_param_4];
	ld.param.u32 	%r29, [_Z17cudaConvolution2dPfS_S_iii_param_5];
	cvta.to.global.u64 	%rd1, %rd7;
	cvta.to.global.u64 	%rd2, %rd6;
	mov.u32 	%r30, %ctaid.x;
	mov.u32 	%r31, %ntid.x;
	mov.u32 	%r32, %tid.x;
	mad.lo.s32 	%r1, %r30, %r31, %r32;
	mov.u32 	%r33, %ctaid.y;
	mov.u32 	%r34, %ntid.y;
	mov.u32 	%r35, %tid.y;
	mad.lo.s32 	%r36, %r33, %r34, %r35;
	mov.u32 	%r3, %ctaid.z;
	sub.s32 	%r37, %r27, %r28;
	add.s32 	%r4, %r37, 1;
	max.s32 	%r39, %r1, %r36;
	setp.ge.s32 	%p1, %r39, %r4;
	setp.ge.s32 	%p2, %r3, %r29;
	or.pred  	%p3, %p2, %p1;
	@%p3 bra 	$L__BB1_18;
	mad.lo.s32 	%r40, %r4, %r3, %r1;
	mul.lo.s32 	%r5, %r40, %r4;
	setp.lt.s32 	%p4, %r28, 1;
	mov.f32 	%f117, 0f00000000;
	@%p4 bra 	$L__BB1_17;
	and.b32  	%r6, %r28, 15;
	and.b32  	%r7, %r28, 7;
	and.b32  	%r8, %r28, 2147483632;
	and.b32  	%r9, %r28, 3;
	neg.s32 	%r10, %r8;
	mul.lo.s32 	%r11, %r28, %r3;
	mov.f32 	%f117, 0f00000000;
	mov.b32 	%r54, 0;
$L__BB1_3:
	setp.lt.u32 	%p5, %r28, 16;
	add.s32 	%r43, %r54, %r1;
	mad.lo.s32 	%r13, %r43, %r27, %r36;
	add.s32 	%r44, %r54, %r11;
	mul.lo.s32 	%r14, %r44, %r28;
	mov.b32 	%r59, 0;
	@%p5 bra 	$L__BB1_6;
	mov.u32 	%r55, %r14;
	mov.u32 	%r56, %r13;
	mov.u32 	%r57, %r10;
$L__BB1_5:
	.pragma "nounroll";
	mul.wide.s32 	%rd8, %r56, 4;
	add.s64 	%rd9, %rd2, %rd8;
	mul.wide.s32 	%rd10, %r55, 4;
	add.s64 	%rd11, %rd1, %rd10;
	ld.global.f32 	%f20, [%rd9];
	ld.global.f32 	%f21, [%rd11];
	fma.rn.f32 	%f22, %f20, %f21, %f117;
	ld.global.f32 	%f23, [%rd9+4];
	ld.global.f32 	%f24, [%rd11+4];
	fma.rn.f32 	%f25, %f23, %f24, %f22;
	ld.global.f32 	%f26, [%rd9+8];
	ld.global.f32 	%f27, [%rd11+8];
	fma.rn.f32 	%f28, %f26, %f27, %f25;
	ld.global.f32 	%f29, [%rd9+12];
	ld.global.f32 	%f30, [%rd11+12];
	fma.rn.f32 	%f31, %f29, %f30, %f28;
	ld.global.f32 	%f32, [%rd9+16];
	ld.global.f32 	%f33, [%rd11+16];
	fma.rn.f32 	%f34, %f32, %f33, %f31;
	ld.global.f32 	%f35, [%rd9+20];
	ld.global.f32 	%f36, [%rd11+20];
	fma.rn.f32 	%f37, %f35, %f36, %f34;
	ld.global.f32 	%f38, [%rd9+24];
	ld.global.f32 	%f39, [%rd11+24];
	fma.rn.f32 	%f40, %f38, %f39, %f37;
	ld.global.f32 	%f41, [%rd9+28];
	ld.global.f32 	%f42, [%rd11+28];
	fma.rn.f32 	%f43, %f41, %f42, %f40;
	ld.global.f32 	%f44, [%rd9+32];
	ld.global.f32 	%f45, [%rd11+32];
	fma.rn.f32 	%f46, %f44, %f45, %f43;
	ld.global.f32 	%f47, [%rd9+36];
	ld.global.f32 	%f48, [%rd11+36];
	fma.rn.f32 	%f49, %f47, %f48, %f46;
	ld.global.f32 	%f50, [%rd9+40];
	ld.global.f32 	%f51, [%rd11+40];
	fma.rn.f32 	%f52, %f50, %f51, %f49;
	ld.global.f32 	%f53, [%rd9+44];
	ld.global.f32 	%f54, [%rd11+44];
	fma.rn.f32 	%f55, %f53, %f54, %f52;
	ld.global.f32 	%f56, [%rd9+48];
	ld.global.f32 	%f57, [%rd11+48];
	fma.rn.f32 	%f58, %f56, %f57, %f55;
	ld.global.f32 	%f59, [%rd9+52];
	ld.global.f32 	%f60, [%rd11+52];
	fma.rn.f32 	%f61, %f59, %f60, %f58;
	ld.global.f32 	%f62, [%rd9+56];
	ld.global.f32 	%f63, [%rd11+56];
	fma.rn.f32 	%f64, %f62, %f63, %f61;
	ld.global.f32 	%f65, [%rd9+60];
	ld.global.f32 	%f66, [%rd11+60];
	fma.rn.f32 	%f117, %f65, %f66, %f64;
	add.s32 	%r57, %r57, 16;
	add.s32 	%r56, %r56, 16;
	add.s32 	%r55, %r55, 16;
	setp.ne.s32 	%p6, %r57, 0;
	mov.u32 	%r59, %r8;
	@%p6 bra 	$L__BB1_5;
$L__BB1_6:
	setp.eq.s32 	%p7, %r6, 0;
	@%p7 bra 	$L__BB1_16;
	add.s32 	%r45, %r6, -1;
	setp.lt.u32 	%p8, %r45, 7;
	@%p8 bra 	$L__BB1_9;
	add.s32 	%r46, %r13, %r59;
	add.s32 	%r47, %r59, %r14;
	mul.wide.s32 	%rd12, %r46, 4;
	add.s64 	%rd13, %rd2, %rd12;
	ld.global.f32 	%f68, [%rd13];
	mul.wide.s32 	%rd14, %r47, 4;
	add.s64 	%rd15, %rd1, %rd14;
	ld.global.f32 	%f69, [%rd15];
	fma.rn.f32 	%f70, %f68, %f69, %f117;
	ld.global.f32 	%f71, [%rd13+4];
	ld.global.f32 	%f72, [%rd15+4];
	fma.rn.f32 	%f73, %f71, %f72, %f70;
	ld.global.f32 	%f74, [%rd13+8];
	ld.global.f32 	%f75, [%rd15+8];
	fma.rn.f32 	%f76, %f74, %f75, %f73;
	ld.global.f32 	%f77, [%rd13+12];
	ld.global.f32 	%f78, [%rd15+12];
	fma.rn.f32 	%f79, %f77, %f78, %f76;
	ld.global.f32 	%f80, [%rd13+16];
	ld.global.f32 	%f81, [%rd15+16];
	fma.rn.f32 	%f82, %f80, %f81, %f79;
	ld.global.f32 	%f83, [%rd13+20];
	ld.global.f32 	%f84, [%rd15+20];
	fma.rn.f32 	%f85, %f83, %f84, %f82;
	ld.global.f32 	%f86, [%rd13+24];
	ld.global.f32 	%f87, [%rd15+24];
	fma.rn.f32 	%f88, %f86, %f87, %f85;
	ld.global.f32 	%f89, [%rd13+28];
	ld.global.f32 	%f90, [%rd15+28];
	fma.rn.f32 	%f117, %f89, %f90, %f88;
	add.s32 	%r59, %r59, 8;
$L__BB1_9:
	setp.eq.s32 	%p9, %r7, 0;
	@%p9 bra 	$L__BB1_16;
	add.s32 	%r48, %r7, -1;
	setp.lt.u32 	%p10, %r48, 3;
	@%p10 bra 	$L__BB1_12;
	add.s32 	%r49, %r13, %r59;
	add.s32 	%r50, %r59, %r14;
	mul.wide.s32 	%rd16, %r49, 4;
	add.s64 	%rd17, %rd2, %rd16;
	ld.global.f32 	%f92, [%rd17];
	mul.wide.s32 	%rd18, %r50, 4;
	add.s64 	%rd19, %rd1, %rd18;
	ld.global.f32 	%f93, [%rd19];
	fma.rn.f32 	%f94, %f92, %f93, %f117;
	ld.global.f32 	%f95, [%rd17+4];
	ld.global.f32 	%f96, [%rd19+4];
	fma.rn.f32 	%f97, %f95, %f96, %f94;
	ld.global.f32 	%f98, [%rd17+8];
	ld.global.f32 	%f99, [%rd19+8];
	fma.rn.f32 	%f100, %f98, %f99, %f97;
	ld.global.f32 	%f101, [%rd17+12];
	ld.global.f32 	%f102, [%rd19+12];
	fma.rn.f32 	%f117, %f101, %f102, %f100;
	add.s32 	%r59, %r59, 4;
$L__BB1_12:
	setp.eq.s32 	%p11, %r9, 0;
	@%p11 bra 	$L__BB1_16;
	setp.eq.s32 	%p12, %r9, 1;
	add.s32 	%r51, %r13, %r59;
	add.s32 	%r52, %r59, %r14;
	mul.wide.s32 	%rd20, %r51, 4;
	add.s64 	%rd3, %rd2, %rd20;
	ld.global.f32 	%f103, [%rd3];
	mul.wide.s32 	%rd21, %r52, 4;
	add.s64 	%rd4, %rd1, %rd21;
	ld.global.f32 	%f104, [%rd4];
	fma.rn.f32 	%f117, %f103, %f104, %f117;
	@%p12 bra 	$L__BB1_16;
	setp.eq.s32 	%p13, %r9, 2;
	ld.global.f32 	%f105, [%rd3+4];
	ld.global.f32 	%f106, [%rd4+4];
	fma.rn.f32 	%f117, %f105, %f106, %f117;
	@%p13 bra 	$L__BB1_16;
	ld.global.f32 	%f107, [%rd3+8];
	ld.global.f32 	%f108, [%rd4+8];
	fma.rn.f32 	%f117, %f107, %f108, %f117;
$L__BB1_16:
	add.s32 	%r54, %r54, 1;
	setp.ne.s32 	%p14, %r54, %r28;
	@%p14 bra 	$L__BB1_3;
$L__BB1_17:
	add.s32 	%r53, %r5, %r36;
	cvta.to.global.u64 	%rd22, %rd5;
	mul.wide.s32 	%rd23, %r53, 4;
	add.s64 	%rd24, %rd22, %rd23;
	st.global.f32 	[%rd24], %f117;
$L__BB1_18:
	ret;

}


// ===== COMPILED SASS (sm_100) =====

	.target	sm_100

	.elftype	@"ET_EXEC"


//--------------------- .note.nv.tkinfo           --------------------------
	.section	.note.nv.tkinfo,"",@"SHT_NOTE"
	.sectionflags	@"SHF_NOTE_NV_TKINFO"
	.tkinfo
        /*0018*/ 	.word	0x00000002
        /*0030*/ 	.string	""
        /*0030*/ 	.string	"ptxas"
        /*0030*/ 	.string	"Cuda compilation tools, release 13.0, V13.0.88"
        /*0030*/ 	.string	"Build cuda_13.0.r13.0/compiler.36424714_0"
        /*0030*/ 	.string	"-arch sm_100 -m 64 "



//--------------------- .note.nv.cuinfo           --------------------------
	.section	.note.nv.cuinfo,"",@"SHT_NOTE"
	.sectionflags	@"SHF_NOTE_NV_CUINFO"
        /*0018*/ 	.short	0x0002
        /*001a*/ 	.short	0x0064
        /*001c*/ 	.short	0x0082
	.zero		2


//--------------------- .nv.info                  --------------------------
	.section	.nv.info,"",@"SHT_CUDA_INFO"
	.align	4


	//----- nvinfo : EIATTR_REGCOUNT
	.align		4
        /*0000*/ 	.byte	0x04, 0x2f
        /*0002*/ 	.short	(.L_1 - .L_0)
	.align		4
.L_0:
        /*0004*/ 	.word	index@(_Z18cudaMatrixMult_dotPfS_S_i)
        /*0008*/ 	.word	0x0000000c


	//----- nvinfo : EIATTR_FRAME_SIZE
	.align		4
.L_1:
        /*000c*/ 	.byte	0x04, 0x11
        /*000e*/ 	.short	(.L_3 - .L_2)
	.align		4
.L_2:
        /*0010*/ 	.word	index@(_Z18cudaMatrixMult_dotPfS_S_i)
        /*0014*/ 	.word	0x00000000


	//----- nvinfo : EIATTR_REGCOUNT
	.align		4
.L_3:
        /*0018*/ 	.byte	0x04, 0x2f
        /*001a*/ 	.short	(.L_5 - .L_4)
	.align		4
.L_4:
        /*001c*/ 	.word	index@(_Z17cudaConvolution2dPfS_S_iii)
        /*0020*/ 	.word	0x00000020


	//----- nvinfo : EIATTR_FRAME_SIZE
	.align		4
.L_5:
        /*0024*/ 	.byte	0x04, 0x11
        /*0026*/ 	.short	(.L_7 - .L_6)
	.align		4
.L_6:
        /*0028*/ 	.word	index@(_Z17cudaConvolution2dPfS_S_iii)
        /*002c*/ 	.word	0x00000000


	//----- nvinfo : EIATTR_MIN_STACK_SIZE
	.align		4
.L_7:
        /*0030*/ 	.byte	0x04, 0x12
        /*0032*/ 	.short	(.L_9 - .L_8)
	.align		4
.L_8:
        /*0034*/ 	.word	index@(_Z17cudaConvolution2dPfS_S_iii)
        /*0038*/ 	.word	0x00000000


	//----- nvinfo : EIATTR_MIN_STACK_SIZE
	.align		4
.L_9:
        /*003c*/ 	.byte	0x04, 0x12
        /*003e*/ 	.short	(.L_11 - .L_10)
	.align		4
.L_10:
        /*0040*/ 	.word	index@(_Z18cudaMatrixMult_dotPfS_S_i)
        /*0044*/ 	.word	0x00000000
.L_11:


//--------------------- .nv.compat                --------------------------
	.section	.nv.compat,"",@"SHT_CUDA_COMPAT_INFO"
	.align	4
        /*0000*/ 	.byte	0x02, 0x09, 0x00, 0x00, 0x02, 0x02, 0x01, 0x00, 0x02, 0x05, 0x05, 0x00, 0x03, 0x07, 0x01, 0x01
        /*0010*/ 	.byte	0x02, 0x03, 0x00, 0x00, 0x02, 0x06, 0x01, 0x00, 0x04, 0x0b, 0x08, 0x00, 0x09, 0x00, 0x00, 0x00
        /*0020*/ 	.byte	0x00, 0x00, 0x00, 0x00


//--------------------- .nv.info._Z17cudaConvolution2dPfS_S_iii --------------------------
	.section	.nv.info._Z17cudaConvolution2dPfS_S_iii,"",@"SHT_CUDA_INFO"
	.sectionflags	@""
	.align	4


	//----- nvinfo : EIATTR_CUDA_API_VERSION
	.align		4
        /*0000*/ 	.byte	0x04, 0x37
        /*0002*/ 	.short	(.L_13 - .L_12)
.L_12:
        /*0004*/ 	.word	0x00000082


	//----- nvinfo : EIATTR_KPARAM_INFO
	.align		4
.L_13:
        /*0008*/ 	.byte	0x04, 0x17
        /*000a*/ 	.short	(.L_15 - .L_14)
.L_14:
        /*000c*/ 	.word	0x00000000
        /*0010*/ 	.short	0x0005
        /*0012*/ 	.short	0x0020
        /*0014*/ 	.byte	0x00, 0xf0, 0x11, 0x00


	//----- nvinfo : EIATTR_KPARAM_INFO
	.align		4
.L_15:
        /*0018*/ 	.byte	0x04, 0x17
        /*001a*/ 	.short	(.L_17 - .L_16)
.L_16:
        /*001c*/ 	.word	0x00000000
        /*0020*/ 	.short	0x0004
        /*0022*/ 	.short	0x001c
        /*0024*/ 	.byte	0x00, 0xf0, 0x11, 0x00


	//----- nvinfo : EIATTR_KPARAM_INFO
	.align		4
.L_17:
        /*0028*/ 	.byte	0x04, 0x17
        /*002a*/ 	.short	(.L_19 - .L_18)
.L_18:
        /*002c*/ 	.word	0x00000000
        /*0030*/ 	.short	0x0003
        /*0032*/ 	.short	0x0018
        /*0034*/ 	.byte	0x00, 0xf0, 0x11, 0x00


	//----- nvinfo : EIATTR_KPARAM_INFO
	.align		4
.L_19:
        /*0038*/ 	.byte	0x04, 0x17
        /*003a*/ 	.short	(.L_21 - .L_20)
.L_20:
        /*003c*/ 	.word	0x00000000
        /*0040*/ 	.short	0x0002
        /*0042*/ 	.short	0x0010
        /*0044*/ 	.byte	0x00, 0xf5, 0x21, 0x00


	//----- nvinfo : EIATTR_KPARAM_INFO
	.align		4
.L_21:
        /*0048*/ 	.byte	0x04, 0x17
        /*004a*/ 	.short	(.L_23 - .L_22)
.L_22:
        /*004c*/ 	.word	0x00000000
        /*0050*/ 	.short	0x0001
        /*0052*/ 	.short	0x0008
        /*0054*/ 	.byte	0x00, 0xf5, 0x21, 0x00


	//----- nvinfo : EIATTR_KPARAM_INFO
	.align		4
.L_23:
        /*0058*/ 	.byte	0x04, 0x17
        /*005a*/ 	.short	(.L_25 - .L_24)
.L_24:
        /*005c*/ 	.word	0x00000000
        /*0060*/ 	.short	0x0000
        /*0062*/ 	.short	0x0000
        /*0064*/ 	.byte	0x00, 0xf5, 0x21, 0x00


	//----- nvinfo : EIATTR_SPARSE_MMA_MASK
	.align		4
.L_25:
        /*0068*/ 	.byte	0x03, 0x50
        /*006a*/ 	.short	0x0000


	//----- nvinfo : EIATTR_MAXREG_COUNT
	.align		4
        /*006c*/ 	.byte	0x03, 0x1b
        /*006e*/ 	.short	0x00ff


	//----- nvinfo : EIATTR_MERCURY_ISA_VERSION
	.align		4
        /*0070*/ 	.byte	0x03, 0x5f
        /*0072*/ 	.short	0x0101


	//----- nvinfo : EIATTR_VRC_CTA_INIT_COUNT
	.align		4
        /*0074*/ 	.byte	0x02, 0x4a
	.zero		1
	.zero		1


	//----- nvinfo : EIATTR_EXIT_INSTR_OFFSETS
	.align		4
        /*0078*/ 	.byte	0x04, 0x1c
        /*007a*/ 	.short	(.L_27 - .L_26)


	//   ....[0]....
.L_26:
        /*007c*/ 	.word	0x00000100


	//   ....[1]....
        /*0080*/ 	.word	0x00000ba0


	//----- nvinfo : EIATTR_CBANK_PARAM_SIZE
	.align		4
.L_27:
        /*0084*/ 	.byte	0x03, 0x19
        /*0086*/ 	.short	0x0024


	//----- nvinfo : EIATTR_PARAM_CBANK
	.align		4
        /*0088*/ 	.byte	0x04, 0x0a
        /*008a*/ 	.short	(.L_29 - .L_28)
	.align		4
.L_28:
        /*008c*/ 	.word	index@(.nv.constant0._Z17cudaConvolution2dPfS_S_iii)
        /*0090*/ 	.short	0x0380
        /*0092*/ 	.short	0x0024


	//----- nvinfo : EIATTR_SW_WAR
	.align		4
.L_29:
        /*0094*/ 	.byte	0x04, 0x36
        /*0096*/ 	.short	(.L_31 - .L_30)
.L_30:
        /*0098*/ 	.word	0x00000008
.L_31:


//--------------------- .nv.info._Z18cudaMatrixMult_dotPfS_S_i --------------------------
	.section	.nv.info._Z18cudaMatrixMult_dotPfS_S_i,"",@"SHT_CUDA_INFO"
	.sectionflags	@""
	.align	4


	//----- nvinfo : EIATTR_CUDA_API_VERSION
	.align		4
        /*0000*/ 	.byte	0x04, 0x37
        /*0002*/ 	.short	(.L_33 - .L_32)
.L_32:
        /*0004*/ 	.word	0x00000082


	//----- nvinfo : EIATTR_KPARAM_INFO
	.align		4
.L_33:
        /*0008*/ 	.byte	0x04, 0x17
        /*000a*/ 	.short	(.L_35 - .L_34)
.L_34:
        /*000c*/ 	.word	0x00000000
        /*0010*/ 	.short	0x0003
        /*0012*/ 	.short	0x0018
        /*0014*/ 	.byte	0x00, 0xf0, 0x11, 0x00


	//----- nvinfo : EIATTR_KPARAM_INFO
	.align		4
.L_35:
        /*0018*/ 	.byte	0x04, 0x17
        /*001a*/ 	.short	(.L_37 - .L_36)
.L_36:
        /*001c*/ 	.word	0x00000000
        /*0020*/ 	.short	0x0002
        /*0022*/ 	.short	0x0010
        /*0024*/ 	.byte	0x00, 0xf5, 0x21, 0x00


	//----- nvinfo : EIATTR_KPARAM_INFO
	.align		4
.L_37:
        /*0028*/ 	.byte	0x04, 0x17
        /*002a*/ 	.short	(.L_39 - .L_38)
.L_38:
        /*002c*/ 	.word	0x00000000
        /*0030*/ 	.short	0x0001
        /*0032*/ 	.short	0x0008
        /*0034*/ 	.byte	0x00, 0xf5, 0x21, 0x00


	//----- nvinfo : EIATTR_KPARAM_INFO
	.align		4
.L_39:
        /*0038*/ 	.byte	0x04, 0x17
        /*003a*/ 	.short	(.L_41 - .L_40)
.L_40:
        /*003c*/ 	.word	0x00000000
        /*0040*/ 	.short	0x0000
        /*0042*/ 	.short	0x0000
        /*0044*/ 	.byte	0x00, 0xf5, 0x21, 0x00


	//----- nvinfo : EIATTR_SPARSE_MMA_MASK
	.align		4
.L_41:
        /*0048*/ 	.byte	0x03, 0x50
        /*004a*/ 	.short	0x0000


	//----- nvinfo : EIATTR_MAXREG_COUNT
	.align		4
        /*004c*/ 	.byte	0x03, 0x1b
        /*004e*/ 	.short	0x00ff


	//----- nvinfo : EIATTR_MERCURY_ISA_VERSION
	.align		4
        /*0050*/ 	.byte	0x03, 0x5f
        /*0052*/ 	.short	0x0101


	//----- nvinfo : EIATTR_VRC_CTA_INIT_COUNT
	.align		4
        /*0054*/ 	.byte	0x02, 0x4a
	.zero		1
	.zero		1


	//----- nvinfo : EIATTR_EXIT_INSTR_OFFSETS
	.align		4
        /*0058*/ 	.byte	0x04, 0x1c
        /*005a*/ 	.short	(.L_43 - .L_42)


	//   ....[0]....
.L_42:
        /*005c*/ 	.word	0x00000100


	//----- nvinfo : EIATTR_CBANK_PARAM_SIZE
	.align		4
.L_43:
        /*0060*/ 	.byte	0x03, 0x19
        /*0062*/ 	.short	0x001c


	//----- nvinfo : EIATTR_PARAM_CBANK
	.align		4
        /*0064*/ 	.byte	0x04, 0x0a
        /*0066*/ 	.short	(.L_45 - .L_44)
	.align		4
.L_44:
        /*0068*/ 	.word	index@(.nv.constant0._Z18cudaMatrixMult_dotPfS_S_i)
        /*006c*/ 	.short	0x0380
        /*006e*/ 	.short	0x001c


	//----- nvinfo : EIATTR_SW_WAR
	.align		4
.L_45:
        /*0070*/ 	.byte	0x04, 0x36
        /*0072*/ 	.short	(.L_47 - .L_46)
.L_46:
        /*0074*/ 	.word	0x00000008
.L_47:


//--------------------- .nv.callgraph             --------------------------
	.section	.nv.callgraph,"",@"SHT_CUDA_CALLGRAPH"
	.align	4
	.sectionentsize	8
	.align		4
        /*0000*/ 	.word	0x00000000
	.align		4
        /*0004*/ 	.word	0xffffffff
	.align		4
        /*0008*/ 	.word	0x00000000
	.align		4
        /*000c*/ 	.word	0xfffffffe
	.align		4
        /*0010*/ 	.word	0x00000000
	.align		4
        /*0014*/ 	.word	0xfffffffd
	.align		4
        /*0018*/ 	.word	0x00000000
	.align		4
        /*001c*/ 	.word	0xfffffffc


//--------------------- .text._Z17cudaConvolution2dPfS_S_iii --------------------------
	.section	.text._Z17cudaConvolution2dPfS_S_iii,"ax",@progbits
	.align	128
        .global         _Z17cudaConvolution2dPfS_S_iii
        .type           _Z17cudaConvolution2dPfS_S_iii,@function
        .size           _Z17cudaConvolution2dPfS_S_iii,(.L_x_9 - _Z17cudaConvolution2dPfS_S_iii)
        .other          _Z17cudaConvolution2dPfS_S_iii,@"STO_CUDA_ENTRY STV_DEFAULT"
_Z17cudaConvolution2dPfS_S_iii:
.text._Z17cudaConvolution2dPfS_S_iii:
[----:B------:R-:W-:Y:S01]  /*0000*/  LDC R1, c[0x0][0x37c] ;  /* 0x0000df00ff017b82 */ /* 0x000fe20000000800 */
[----:B------:R-:W0:Y:S07]  /*0010*/  S2R R5, SR_TID.X ;  /* 0x0000000000057919 */ /* 0x000e2e0000002100 */
[----:B------:R-:W0:Y:S01]  /*0020*/  LDC R0, c[0x0][0x360] ;  /* 0x0000d800ff007b82 */ /* 0x000e220000000800 */
[----:B------:R-:W1:Y:S07]  /*0030*/  S2R R4, SR_TID.Y ;  /* 0x0000000000047919 */ /* 0x000e6e0000002200 */
[----:B------:R-:W0:Y:S08]  /*0040*/  S2UR UR4, SR_CTAID.X ;  /* 0x00000000000479c3 */ /* 0x000e300000002500 */
[----:B------:R-:W1:Y:S08]  /*0050*/  S2UR UR5, SR_CTAID.Y ;  /* 0x00000000000579c3 */ /* 0x000e700000002600 */
[----:B------:R-:W1:Y:S08]  /*0060*/  LDC R7, c[0x0][0x364] ;  /* 0x0000d900ff077b82 */ /* 0x000e700000000800 */
[----:B------:R-:W2:Y:S01]  /*0070*/  LDC.64 R2, c[0x0][0x398] ;  /* 0x0000e600ff027b82 */ /* 0x000ea20000000a00 */
[----:B0-----:R-:W-:-:S07]  /*0080*/  IMAD R0, R0, UR4, R5 ;  /* 0x0000000400007c24 */ /* 0x001fce000f8e0205 */
[----:B------:R-:W0:Y:S08]  /*0090*/  S2UR UR6, SR_CTAID.Z ;  /* 0x00000000000679c3 */ /* 0x000e300000002700 */
[----:B------:R-:W0:Y:S01]  /*00a0*/  LDC R6, c[0x0][0x3a0] ;  /* 0x0000e800ff067b82 */ /* 0x000e220000000800 */
[----:B-1----:R-:W-:Y:S01]  /*00b0*/  IMAD R7, R7, UR5, R4 ;  /* 0x0000000507077c24 */ /* 0x002fe2000f8e0204 */
[----:B--2---:R-:W-:-:S04]  /*00c0*/  IADD3 R5, PT, PT, R2, 0x1, -R3 ;  /* 0x0000000102057810 */ /* 0x004fc80007ffe803 */
[----:B------:R-:W-:-:S04]  /*00d0*/  VIMNMX R2, PT, PT, R0, R7, !PT ;  /* 0x0000000700027248 */ /* 0x000fc80007fe0100 */
[----:B------:R-:W-:-:S04]  /*00e0*/  ISETP.GE.AND P0, PT, R2, R5, PT ;  /* 0x000000050200720c */ /* 0x000fc80003f06270 */
[----:B0-----:R-:W-:-:S13]  /*00f0*/  ISETP.LE.OR P0, PT, R6, UR6, P0 ;  /* 0x0000000606007c0c */ /* 0x001fda0008703670 */
[----:B------:R-:W-:Y:S05]  /*0100*/  @P0 EXIT ;  /* 0x000000000000094d */ /* 0x000fea0003800000 */
[----:B------:R-:W-:Y:S01]  /*0110*/  ISETP.GE.AND P0, PT, R3, 0x1, PT ;  /* 0x000000010300780c */ /* 0x000fe20003f06270 */
[C---:B------:R-:W-:Y:S01]  /*0120*/  IMAD R6, R5.reuse, UR6, R0 ;  /* 0x0000000605067c24 */ /* 0x040fe2000f8e0200 */
[----:B------:R-:W0:Y:S01]  /*0130*/  LDCU.64 UR8, c[0x0][0x358] ;  /* 0x00006b00ff0877ac */ /* 0x000e220008000a00 */
[----:B------:R-:W-:Y:S02]  /*0140*/  HFMA2 R14, -RZ, RZ, 0, 0 ;  /* 0x00000000ff0e7431 */ /* 0x000fe400000001ff */
[----:B------:R-:W-:-:S08]  /*0150*/  IMAD R6, R5, R6, RZ ;  /* 0x0000000605067224 */ /* 0x000fd000078e02ff */
[----:B------:R-:W-:Y:S05]  /*0160*/  @!P0 BRA `(.L_x_0) ;  /* 0x00000008007c8947 */ /* 0x000fea0003800000 */
[C---:B------:R-:W-:Y:S01]  /*0170*/  LOP3.LUT R8, R3.reuse, 0x7ffffff0, RZ, 0xc0, !PT ;  /* 0x7ffffff003087812 */ /* 0x040fe200078ec0ff */
[----:B------:R-:W-:Y:S01]  /*0180*/  UMOV UR4, URZ ;  /* 0x000000ff00047c82 */ /* 0x000fe20008000000 */
[C---:B------:R-:W-:Y:S02]  /*0190*/  LOP3.LUT R22, R3.reuse, 0xf, RZ, 0xc0, !PT ;  /* 0x0000000f03167812 */ /* 0x040fe400078ec0ff */
[C---:B------:R-:W-:Y:S02]  /*01a0*/  LOP3.LUT R24, R3.reuse, 0x7, RZ, 0xc0, !PT ;  /* 0x0000000703187812 */ /* 0x040fe400078ec0ff */
[----:B------:R-:W-:Y:S02]  /*01b0*/  LOP3.LUT R10, R3, 0x3, RZ, 0xc0, !PT ;  /* 0x00000003030a7812 */ /* 0x000fe400078ec0ff */
[----:B------:R-:W-:Y:S02]  /*01c0*/  MOV R14, RZ ;  /* 0x000000ff000e7202 */ /* 0x000fe40000000f00 */
[----:B------:R-:W-:-:S07]  /*01d0*/  IADD3 R11, PT, PT, -R8, RZ, RZ ;  /* 0x000000ff080b7210 */ /* 0x000fce0007ffe1ff */
.L_x_6:
[----:B------:R-:W1:Y:S01]  /*01e0*/  LDCU.64 UR10, c[0x0][0x398] ;  /* 0x00007300ff0a77ac */ /* 0x000e620008000a00 */
[----:B------:R-:W-:Y:S02]  /*01f0*/  IADD3 R12, PT, PT, R0, UR4, RZ ;  /* 0x00000004000c7c10 */ /* 0x000fe4000fffe0ff */
[----:B------:R-:W-:Y:S01]  /*0200*/  MOV R9, RZ ;  /* 0x000000ff00097202 */ /* 0x000fe20000000f00 */
[----:B-1----:R-:W-:Y:S02]  /*0210*/  UISETP.GE.U32.AND UP0, UPT, UR11, 0x10, UPT ;  /* 0x000000100b00788c */ /* 0x002fe4000bf06070 */
[----:B------:R-:W-:Y:S01]  /*0220*/  IMAD R12, R12, UR10, R7 ;  /* 0x0000000a0c0c7c24 */ /* 0x000fe2000f8e0207 */
[----:B------:R-:W-:Y:S02]  /*0230*/  UIMAD UR5, UR6, UR11, UR4 ;  /* 0x0000000b060572a4 */ /* 0x000fe4000f8e0204 */
[----:B------:R-:W-:Y:S02]  /*0240*/  UIADD3 UR4, UPT, UPT, UR4, 0x1, URZ ;  /* 0x0000000104047890 */ /* 0x000fe4000fffe0ff */
[----:B------:R-:W-:-:S02]  /*0250*/  UIMAD UR5, UR5, UR11, URZ ;  /* 0x0000000b050572a4 */ /* 0x000fc4000f8e02ff */
[----:B------:R-:W-:Y:S01]  /*0260*/  UISETP.NE.AND UP1, UPT, UR4, UR11, UPT ;  /* 0x0000000b0400728c */ /* 0x000fe2000bf25270 */
[----:B------:R-:W-:Y:S10]  /*0270*/  BRA.U !UP0, `(.L_x_1) ;  /* 0x0000000108f47547 */ /* 0x000ff4000b800000 */
[----:B------:R-:W-:Y:S02]  /*0280*/  MOV R9, UR5 ;  /* 0x0000000500097c02 */ /* 0x000fe40008000f00 */
[----:B------:R-:W-:Y:S02]  /*0290*/  MOV R15, R12 ;  /* 0x0000000c000f7202 */ /* 0x000fe40000000f00 */
[----:B------:R-:W-:-:S07]  /*02a0*/  MOV R13, R11 ;  /* 0x0000000b000d7202 */ /* 0x000fce0000000f00 */
.L_x_2:
[----:B------:R-:W1:Y:S08]  /*02b0*/  LDC.64 R2, c[0x0][0x380] ;  /* 0x0000e000ff027b82 */ /* 0x000e700000000a00 */
[----:B------:R-:W2:Y:S01]  /*02c0*/  LDC.64 R4, c[0x0][0x388] ;  /* 0x0000e200ff047b82 */ /* 0x000ea20000000a00 */
[----:B-1----:R-:W-:-:S05]  /*02d0*/  IMAD.WIDE R2, R15, 0x4, R2 ;  /* 0x000000040f027825 */ /* 0x002fca00078e0202 */
[----:B0-----:R-:W3:Y:S01]  /*02e0*/  LDG.E R19, desc[UR8][R2.64] ;  /* 0x0000000802137981 */ /* 0x001ee2000c1e1900 */
[----:B--2---:R-:W-:-:S03]  /*02f0*/  IMAD.WIDE R4, R9, 0x4, R4 ;  /* 0x0000000409047825 */ /* 0x004fc600078e0204 */
[----:B------:R-:W2:Y:S04]  /*0300*/  LDG.E R23, desc[UR8][R2.64+0x4] ;  /* 0x0000040802177981 */ /* 0x000ea8000c1e1900 */
[----:B------:R-:W3:Y:S04]  /*0310*/  LDG.E R16, desc[UR8][R4.64] ;  /* 0x0000000804107981 */ /* 0x000ee8000c1e1900 */
[----:B------:R-:W2:Y:S04]  /*0320*/  LDG.E R26, desc[UR8][R4.64+0x4] ;  /* 0x00000408041a7981 */ /* 0x000ea8000c1e1900 */
[----:B------:R-:W4:Y:S04]  /*0330*/  LDG.E R18, desc[UR8][R2.64+0x8] ;  /* 0x0000080802127981 */ /* 0x000f28000c1e1900 */
[----:B------:R-:W4:Y:S04]  /*0340*/  LDG.E R21, desc[UR8][R4.64+0x8] ;  /* 0x0000080804157981 */ /* 0x000f28000c1e1900 */
[----:B------:R-:W5:Y:S04]  /*0350*/  LDG.E R20, desc[UR8][R2.64+0xc] ;  /* 0x00000c0802147981 */ /* 0x000f68000c1e1900 */
[----:B------:R-:W5:Y:S04]  /*0360*/  LDG.E R17, desc[UR8][R4.64+0xc] ;  /* 0x00000c0804117981 */ /* 0x000f68000c1e1900 */
[----:B------:R-:W5:Y:S04]  /*0370*/  LDG.E R25, desc[UR8][R4.64+0x10] ;  /* 0x0000100804197981 */ /* 0x000f68000c1e1900 */
[----:B------:R-:W5:Y:S04]  /*0380*/  LDG.E R27, desc[UR8][R4.64+0x38] ;  /* 0x00003808041b7981 */ /* 0x000f68000c1e1900 */
[----:B------:R-:W5:Y:S01]  /*0390*/  LDG.E R28, desc[UR8][R4.64+0x3c] ;  /* 0x00003c08041c7981 */ /* 0x000f62000c1e1900 */
[----:B---3--:R-:W-:-:S03]  /*03a0*/  FFMA R16, R19, R16, R14 ;  /* 0x0000001013107223 */ /* 0x008fc6000000000e */
[----:B------:R-:W3:Y:S01]  /*03b0*/  LDG.E R14, desc[UR8][R2.64+0x10] ;  /* 0x00001008020e7981 */ /* 0x000ee2000c1e1900 */
[----:B--2---:R-:W-:-:S03]  /*03c0*/  FFMA R23, R23, R26, R16 ;  /* 0x0000001a17177223 */ /* 0x004fc60000000010 */
[----:B------:R-:W2:Y:S04]  /*03d0*/  LDG.E R16, desc[UR8][R2.64+0x14] ;  /* 0x0000140802107981 */ /* 0x000ea8000c1e1900 */
[----:B------:R-:W2:Y:S01]  /*03e0*/  LDG.E R19, desc[UR8][R4.64+0x14] ;  /* 0x0000140804137981 */ /* 0x000ea2000c1e1900 */
[----:B----4-:R-:W-:-:S03]  /*03f0*/  FFMA R23, R18, R21, R23 ;  /* 0x0000001512177223 */ /* 0x010fc60000000017 */
[----:B------:R-:W4:Y:S04]  /*0400*/  LDG.E R18, desc[UR8][R2.64+0x18] ;  /* 0x0000180802127981 */ /* 0x000f28000c1e1900 */
[----:B------:R-:W4:Y:S01]  /*0410*/  LDG.E R21, desc[UR8][R4.64+0x18] ;  /* 0x0000180804157981 */ /* 0x000f22000c1e1900 */
[----:B-----5:R-:W-:-:S03]  /*0420*/  FFMA R17, R20, R17, R23 ;  /* 0x0000001114117223 */ /* 0x020fc60000000017 */
[----:B------:R-:W5:Y:S04]  /*0430*/  LDG.E R20, desc[UR8][R2.64+0x1c] ;  /* 0x00001c0802147981 */ /* 0x000f68000c1e1900 */
[----:B------:R-:W5:Y:S04]  /*0440*/  LDG.E R23, desc[UR8][R4.64+0x1c] ;  /* 0x00001c0804177981 */ /* 0x000f68000c1e1900 */
[----:B------:R-:W5:Y:S01]  /*0450*/  LDG.E R26, desc[UR8][R4.64+0x34] ;  /* 0x00003408041a7981 */ /* 0x000f62000c1e1900 */
[----:B---3--:R-:W-:-:S03]  /*0460*/  FFMA R25, R14, R25, R17 ;  /* 0x000000190e197223 */ /* 0x008fc60000000011 */
[----:B------:R-:W3:Y:S04]  /*0470*/  LDG.E R14, desc[UR8][R2.64+0x20] ;  /* 0x00002008020e7981 */ /* 0x000ee8000c1e1900 */
        /* <DEDUP_REMOVED lines=9> */
[----:B------:R-:W5:Y:S01]  /*0510*/  LDG.E R23, desc[UR8][R4.64+0x2c] ;  /* 0x00002c0804177981 */ /* 0x000f62000c1e1900 */
[----:B---3--:R-:W-:-:S03]  /*0520*/  FFMA R25, R14, R17, R25 ;  /* 0x000000110e197223 */ /* 0x008fc60000000019 */
[----:B------:R-:W3:Y:S04]  /*0530*/  LDG.E R14, desc[UR8][R2.64+0x30] ;  /* 0x00003008020e7981 */ /* 0x000ee8000c1e1900 */
[----:B------:R-:W3:Y:S01]  /*0540*/  LDG.E R17, desc[UR8][R4.64+0x30] ;  /* 0x0000300804117981 */ /* 0x000ee2000c1e1900 */
[----:B--2---:R-:W-:-:S03]  /*0550*/  FFMA R29, R16, R19, R25 ;  /* 0x00000013101d7223 */ /* 0x004fc60000000019 */
[----:B------:R-:W2:Y:S04]  /*0560*/  LDG.E R19, desc[UR8][R2.64+0x34] ;  /* 0x0000340802137981 */ /* 0x000ea8000c1e1900 */
[----:B------:R-:W2:Y:S04]  /*0570*/  LDG.E R16, desc[UR8][R2.64+0x38] ;  /* 0x0000380802107981 */ /* 0x000ea8000c1e1900 */
[----:B------:R-:W2:Y:S01]  /*0580*/  LDG.E R25, desc[UR8][R2.64+0x3c] ;  /* 0x00003c0802197981 */ /* 0x000ea2000c1e1900 */
[----:B----4-:R-:W-:Y:S01]  /*0590*/  FFMA R21, R21, R18, R29 ;  /* 0x0000001215157223 */ /* 0x010fe2000000001d */
[----:B------:R-:W-:-:S03]  /*05a0*/  IADD3 R13, PT, PT, R13, 0x10, RZ ;  /* 0x000000100d0d7810 */ /* 0x000fc60007ffe0ff */
[----:B-----5:R-:W-:Y:S01]  /*05b0*/  FFMA R21, R20, R23, R21 ;  /* 0x0000001714157223 */ /* 0x020fe20000000015 */
[----:B------:R-:W-:Y:S02]  /*05c0*/  ISETP.NE.AND P0, PT, R13, RZ, PT ;  /* 0x000000ff0d00720c */ /* 0x000fe40003f05270 */
[----:B------:R-:W-:Y:S02]  /*05d0*/  IADD3 R15, PT, PT, R15, 0x10, RZ ;  /* 0x000000100f0f7810 */ /* 0x000fe40007ffe0ff */
[----:B------:R-:W-:Y:S01]  /*05e0*/  IADD3 R9, PT, PT, R9, 0x10, RZ ;  /* 0x0000001009097810 */ /* 0x000fe20007ffe0ff */
[----:B---3--:R-:W-:-:S04]  /*05f0*/  FFMA R14, R14, R17, R21 ;  /* 0x000000110e0e7223 */ /* 0x008fc80000000015 */
[----:B--2---:R-:W-:-:S04]  /*0600*/  FFMA R19, R19, R26, R14 ;  /* 0x0000001a13137223 */ /* 0x004fc8000000000e */
[----:B------:R-:W-:-:S04]  /*0610*/  FFMA R16, R16, R27, R19 ;  /* 0x0000001b10107223 */ /* 0x000fc80000000013 */
[----:B------:R-:W-:Y:S01]  /*0620*/  FFMA R14, R25, R28, R16 ;  /* 0x0000001c190e7223 */ /* 0x000fe20000000010 */
[----:B------:R-:W-:Y:S06]  /*0630*/  @P0 BRA `(.L_x_2) ;  /* 0xfffffffc001c0947 */ /* 0x000fec000383ffff */
[----:B------:R-:W-:-:S07]  /*0640*/  MOV R9, R8 ;  /* 0x0000000800097202 */ /* 0x000fce0000000f00 */
.L_x_1:
[----:B------:R-:W-:-:S13]  /*0650*/  ISETP.NE.AND P0, PT, R22, RZ, PT ;  /* 0x000000ff1600720c */ /* 0x000fda0003f05270 */
[----:B------:R-:W-:Y:S05]  /*0660*/  @!P0 BRA `(.L_x_3) ;  /* 0x0000000400388947 */ /* 0x000fea0003800000 */
[----:B------:R-:W-:Y:S02]  /*0670*/  IADD3 R2, PT, PT, R22, -0x1, RZ ;  /* 0xffffffff16027810 */ /* 0x000fe40007ffe0ff */
[----:B------:R-:W-:Y:S02]  /*0680*/  ISETP.NE.AND P1, PT, R24, RZ, PT ;  /* 0x000000ff1800720c */ /* 0x000fe40003f25270 */
[----:B------:R-:W-:-:S13]  /*0690*/  ISETP.GE.U32.AND P0, PT, R2, 0x7, PT ;  /* 0x000000070200780c */ /* 0x000fda0003f06070 */
[----:B------:R-:W-:Y:S05]  /*06a0*/  @!P0 BRA `(.L_x_4) ;  /* 0x00000000007c8947 */ /* 0x000fea0003800000 */
[----:B------:R-:W1:Y:S01]  /*06b0*/  LDC.64 R2, c[0x0][0x380] ;  /* 0x0000e000ff027b82 */ /* 0x000e620000000a00 */
[----:B------:R-:W-:Y:S02]  /*06c0*/  IADD3 R13, PT, PT, R12, R9, RZ ;  /* 0x000000090c0d7210 */ /* 0x000fe40007ffe0ff */
[----:B------:R-:W-:-:S05]  /*06d0*/  IADD3 R15, PT, PT, R9, UR5, RZ ;  /* 0x00000005090f7c10 */ /* 0x000fca000fffe0ff */
        /* <DEDUP_REMOVED lines=13> */
[----:B------:R-:W5:Y:S04]  /*07b0*/  LDG.E R25, desc[UR8][R4.64+0x18] ;  /* 0x0000180804197981 */ /* 0x000f68000c1e1900 */
[----:B------:R-:W5:Y:S04]  /*07c0*/  LDG.E R23, desc[UR8][R2.64+0x1c] ;  /* 0x00001c0802177981 */ /* 0x000f68000c1e1900 */
[----:B------:R-:W5:Y:S01]  /*07d0*/  LDG.E R27, desc[UR8][R4.64+0x1c] ;  /* 0x00001c08041b7981 */ /* 0x000f62000c1e1900 */
[----:B---3--:R-:W-:-:S03]  /*07e0*/  FFMA R29, R19, R21, R14 ;  /* 0x00000015131d7223 */ /* 0x008fc6000000000e */
[----:B------:R-:W3:Y:S04]  /*07f0*/  LDG.E R21, desc[UR8][R2.64+0x10] ;  /* 0x0000100802157981 */ /* 0x000ee8000c1e1900 */
[----:B------:R-:W3:Y:S04]  /*0800*/  LDG.E R19, desc[UR8][R2.64+0x14] ;  /* 0x0000140802137981 */ /* 0x000ee8000c1e1900 */
[----:B------:R-:W3:Y:S01]  /*0810*/  LDG.E R14, desc[UR8][R2.64+0x18] ;  /* 0x00001808020e7981 */ /* 0x000ee2000c1e1900 */
[----:B--2---:R-:W-:-:S04]  /*0820*/  FFMA R16, R13, R16, R29 ;  /* 0x000000100d107223 */ /* 0x004fc8000000001d */
[----:B----4-:R-:W-:-:S04]  /*0830*/  FFMA R16, R15, R18, R16 ;  /* 0x000000120f107223 */ /* 0x010fc80000000010 */
[----:B-----5:R-:W-:Y:S01]  /*0840*/  FFMA R16, R17, R20, R16 ;  /* 0x0000001411107223 */ /* 0x020fe20000000010 */
[----:B------:R-:W-:-:S03]  /*0850*/  IADD3 R9, PT, PT, R9, 0x8, RZ ;  /* 0x0000000809097810 */ /* 0x000fc60007ffe0ff */
[----:B---3--:R-:W-:-:S04]  /*0860*/  FFMA R16, R21, R26, R16 ;  /* 0x0000001a15107223 */ /* 0x008fc80000000010 */
[----:B------:R-:W-:-:S04]  /*0870*/  FFMA R19, R19, R28, R16 ;  /* 0x0000001c13137223 */ /* 0x000fc80000000010 */
[----:B------:R-:W-:-:S04]  /*0880*/  FFMA R14, R14, R25, R19 ;  /* 0x000000190e0e7223 */ /* 0x000fc80000000013 */
[----:B------:R-:W-:-:S07]  /*0890*/  FFMA R14, R23, R27, R14 ;  /* 0x0000001b170e7223 */ /* 0x000fce000000000e */
.L_x_4:
        /* <DEDUP_REMOVED lines=18> */
[----:B------:R-:W5:Y:S01]  /*09c0*/  LDG.E R21, desc[UR8][R2.64+0xc] ;  /* 0x00000c0802157981 */ /* 0x000f62000c1e1900 */
[----:B------:R-:W-:Y:S01]  /*09d0*/  IADD3 R9, PT, PT, R9, 0x4, RZ ;  /* 0x0000000409097810 */ /* 0x000fe20007ffe0ff */
[----:B---3--:R-:W-:-:S04]  /*09e0*/  FFMA R13, R13, R15, R14 ;  /* 0x0000000f0d0d7223 */ /* 0x008fc8000000000e */
[----:B--2---:R-:W-:-:S04]  /*09f0*/  FFMA R13, R16, R17, R13 ;  /* 0x00000011100d7223 */ /* 0x004fc8000000000d */
[----:B----4-:R-:W-:-:S04]  /*0a00*/  FFMA R13, R18, R19, R13 ;  /* 0x00000013120d7223 */ /* 0x010fc8000000000d */
[----:B-----5:R-:W-:-:S07]  /*0a10*/  FFMA R14, R20, R21, R13 ;  /* 0x00000015140e7223 */ /* 0x020fce000000000d */
.L_x_5:
[----:B------:R-:W-:Y:S05]  /*0a20*/  @!P1 BRA `(.L_x_3) ;  /* 0x0000000000489947 */ /* 0x000fea0003800000 */
[----:B------:R-:W1:Y:S01]  /*0a30*/  LDC.64 R4, c[0x0][0x380] ;  /* 0x0000e000ff047b82 */ /* 0x000e620000000a00 */
[----:B------:R-:W-:Y:S02]  /*0a40*/  IADD3 R13, PT, PT, R12, R9, RZ ;  /* 0x000000090c0d7210 */ /* 0x000fe40007ffe0ff */
[----:B------:R-:W-:-:S05]  /*0a50*/  IADD3 R9, PT, PT, R9, UR5, RZ ;  /* 0x0000000509097c10 */ /* 0x000fca000fffe0ff */
[----:B------:R-:W2:Y:S01]  /*0a60*/  LDC.64 R2, c[0x0][0x388] ;  /* 0x0000e200ff027b82 */ /* 0x000ea20000000a00 */
[----:B-1----:R-:W-:-:S04]  /*0a70*/  IMAD.WIDE R4, R13, 0x4, R4 ;  /* 0x000000040d047825 */ /* 0x002fc800078e0204 */
[----:B--2---:R-:W-:Y:S02]  /*0a80*/  IMAD.WIDE R2, R9, 0x4, R2 ;  /* 0x0000000409027825 */ /* 0x004fe400078e0202 */
[----:B0-----:R-:W2:Y:S04]  /*0a90*/  LDG.E R9, desc[UR8][R4.64] ;  /* 0x0000000804097981 */ /* 0x001ea8000c1e1900 */
[----:B------:R-:W2:Y:S01]  /*0aa0*/  LDG.E R12, desc[UR8][R2.64] ;  /* 0x00000008020c7981 */ /* 0x000ea2000c1e1900 */
[----:B------:R-:W-:Y:S01]  /*0ab0*/  ISETP.NE.AND P0, PT, R10, 0x1, PT ;  /* 0x000000010a00780c */ /* 0x000fe20003f05270 */
[----:B--2---:R-:W-:-:S12]  /*0ac0*/  FFMA R14, R9, R12, R14 ;  /* 0x0000000c090e7223 */ /* 0x004fd8000000000e */
[----:B------:R-:W-:Y:S05]  /*0ad0*/  @!P0 BRA `(.L_x_3) ;  /* 0x00000000001c8947 */ /* 0x000fea0003800000 */
[----:B------:R-:W-:Y:S01]  /*0ae0*/  ISETP.NE.AND P0, PT, R10, 0x2, PT ;  /* 0x000000020a00780c */ /* 0x000fe20003f05270 */
[----:B------:R-:W2:Y:S04]  /*0af0*/  LDG.E R9, desc[UR8][R4.64+0x4] ;  /* 0x0000040804097981 */ /* 0x000ea8000c1e1900 */
[----:B------:R-:W2:Y:S08]  /*0b00*/  LDG.E R12, desc[UR8][R2.64+0x4] ;  /* 0x00000408020c7981 */ /* 0x000eb0000c1e1900 */
[----:B------:R-:W3:Y:S04]  /*0b10*/  @P0 LDG.E R13, desc[UR8][R4.64+0x8] ;  /* 0x00000808040d0981 */ /* 0x000ee8000c1e1900 */
[----:B------:R-:W3:Y:S01]  /*0b20*/  @P0 LDG.E R15, desc[UR8][R2.64+0x8] ;  /* 0x00000808020f0981 */ /* 0x000ee2000c1e1900 */
[----:B--2---:R-:W-:-:S04]  /*0b30*/  FFMA R14, R9, R12, R14 ;  /* 0x0000000c090e7223 */ /* 0x004fc8000000000e */
[----:B---3--:R-:W-:-:S07]  /*0b40*/  @P0 FFMA R14, R13, R15, R14 ;  /* 0x0000000f0d0e0223 */ /* 0x008fce000000000e */
.L_x_3:
[----:B------:R-:W-:Y:S05]  /*0b50*/  BRA.U UP1, `(.L_x_6) ;  /* 0xfffffff501a07547 */ /* 0x000fea000b83ffff */
.L_x_0:
[----:B------:R-:W1:Y:S01]  /*0b60*/  LDC.64 R2, c[0x0][0x390] ;  /* 0x0000e400ff027b82 */ /* 0x000e620000000a00 */
[----:B------:R-:W-:-:S05]  /*0b70*/  IADD3 R7, PT, PT, R7, R6, RZ ;  /* 0x0000000607077210 */ /* 0x000fca0007ffe0ff */
[----:B-1----:R-:W-:-:S05]  /*0b80*/  IMAD.WIDE R2, R7, 0x4, R2 ;  /* 0x0000000407027825 */ /* 0x002fca00078e0202 */
[----:B0-----:R-:W-:Y:S01]  /*0b90*/  STG.E desc[UR8][R2.64], R14 ;  /* 0x0000000e02007986 */ /* 0x001fe2000c101908 */
[----:B------:R-:W-:Y:S05]  /*0ba0*/  EXIT ;  /* 0x000000000000794d */ /* 0x000fea0003800000 */
.L_x_7:
[----:B------:R-:W-:-:S00]  /*0bb0*/  BRA `(.L_x_7) ;  /* 0xfffffffc00fc7947 */ /* 0x000fc0000383ffff */
[----:B------:R-:W-:-:S00]  /*0bc0*/  NOP ;  /* 0x0000000000007918 */ /* 0x000fc00000000000 */
        /* <DEDUP_REMOVED lines=11> */
.L_x_9:


//--------------------- .text._Z18cudaMatrixMult_dotPfS_S_i --------------------------
	.section	.text._Z18cudaMatrixMult_dotPfS_S_i,"ax",@progbits
	.align	128
        .global         _Z18cudaMatrixMult_dotPfS_S_i
        .type           _Z18cudaMatrixMult_dotPfS_S_i,@function
        .size           _Z18cudaMatrixMult_dotPfS_S_i,(.L_x_10 - _Z18cudaMatrixMult_dotPfS_S_i)
        .other          _Z18cudaMatrixMult_dotPfS_S_i,@"STO_CUDA_ENTRY STV_DEFAULT"
_Z18cudaMatrixMult_dotPfS_S_i:
.text._Z18cudaMatrixMult_dotPfS_S_i:
[----:B------:R-:W-:Y:S01]  /*0000*/  LDC R1, c[0x0][0x37c] ;  /* 0x0000df00ff017b82 */ /* 0x000fe20000000800 */
[----:B------:R-:W0:Y:S07]  /*0010*/  S2R R9, SR_CTAID.X ;  /* 0x0000000000097919 */ /* 0x000e2e0000002500 */
[----:B------:R-:W1:Y:S01]  /*0020*/  LDC.64 R2, c[0x0][0x380] ;  /* 0x0000e000ff027b82 */ /* 0x000e620000000a00 */
[----:B------:R-:W0:Y:S01]  /*0030*/  LDCU UR6, c[0x0][0x360] ;  /* 0x00006c00ff0677ac */ /* 0x000e220008000800 */
[----:B------:R-:W0:Y:S01]  /*0040*/  S2R R0, SR_TID.X ;  /* 0x0000000000007919 */ /* 0x000e220000002100 */
[----:B------:R-:W2:Y:S05]  /*0050*/  LDCU.64 UR4, c[0x0][0x358] ;  /* 0x00006b00ff0477ac */ /* 0x000eaa0008000a00 */
[----:B------:R-:W3:Y:S08]  /*0060*/  LDC.64 R4, c[0x0][0x388] ;  /* 0x0000e200ff047b82 */ /* 0x000ef00000000a00 */
[----:B------:R-:W4:Y:S01]  /*0070*/  LDC.64 R6, c[0x0][0x390] ;  /* 0x0000e400ff067b82 */ /* 0x000f220000000a00 */
[----:B0-----:R-:W-:-:S04]  /*0080*/  IMAD R9, R9, UR6, R0 ;  /* 0x0000000609097c24 */ /* 0x001fc8000f8e0200 */
[----:B-1----:R-:W-:-:S04]  /*0090*/  IMAD.WIDE R2, R9, 0x4, R2 ;  /* 0x0000000409027825 */ /* 0x002fc800078e0202 */
[C---:B---3--:R-:W-:Y:S02]  /*00a0*/  IMAD.WIDE R4, R9.reuse, 0x4, R4 ;  /* 0x0000000409047825 */ /* 0x048fe400078e0204 */
[----:B--2---:R-:W2:Y:S04]  /*00b0*/  LDG.E R2, desc[UR4][R2.64] ;  /* 0x0000000402027981 */ /* 0x004ea8000c1e1900 */
[----:B------:R-:W2:Y:S01]  /*00c0*/  LDG.E R5, desc[UR4][R4.64] ;  /* 0x0000000404057981 */ /* 0x000ea2000c1e1900 */
[----:B----4-:R-:W-:-:S04]  /*00d0*/  IMAD.WIDE R6, R9, 0x4, R6 ;  /* 0x0000000409067825 */ /* 0x010fc800078e0206 */
[----:B--2---:R-:W-:-:S05]  /*00e0*/  FMUL R9, R2, R5 ;  /* 0x0000000502097220 */ /* 0x004fca0000400000 */
[----:B------:R-:W-:Y:S01]  /*00f0*/  STG.E desc[UR4][R6.64], R9 ;  /* 0x0000000906007986 */ /* 0x000fe2000c101904 */
[----:B------:R-:W-:Y:S05]  /*0100*/  EXIT ;  /* 0x000000000000794d */ /* 0x000fea0003800000 */
.L_x_8:
        /* <DEDUP_REMOVED lines=15> */
.L_x_10:


//--------------------- .nv.shared.reserved.0     --------------------------
	.section	.nv.shared.reserved.0,"aw",@nobits
	.weak		__nv_reservedSMEM_offset_0_alias
	.size		__nv_reservedSMEM_offset_0_alias, 0, 64
	.other		__nv_reservedSMEM_offset_0_alias,@"STO_CUDA_RESERVED_SHARED STV_DEFAULT"
__nv_reservedSMEM_offset_0_alias:
	.zero		0
	.zero		64


//--------------------- .nv.constant0._Z17cudaConvolution2dPfS_S_iii --------------------------
	.section	.nv.constant0._Z17cudaConvolution2dPfS_S_iii,"a",@progbits
	.sectionflags	@""
	.align	4
.nv.constant0._Z17cudaConvolution2dPfS_S_iii:
	.zero		932


//--------------------- .nv.constant0._Z18cudaMatrixMult_dotPfS_S_i --------------------------
	.section	.nv.constant0._Z18cudaMatrixMult_dotPfS_S_i,"a",@progbits
	.sectionflags	@""
	.align	4
.nv.constant0._Z18cudaMatrixMult_dotPfS_S_i:
	.zero		924


//--------------------- SYMBOLS --------------------------

	.type		.nv.reservedSmem.offset0,@object
	.size		.nv.reservedSmem.offset0,0x4
